	.headerflags	@"EF_CUDA_TEXMODE_UNIFIED EF_CUDA_64BIT_ADDRESS EF_CUDA_ACCELERATORS EF_CUDA_SM90 EF_CUDA_VIRTUAL_SM(EF_CUDA_SM90)"
	.elftype	@"ET_EXEC"


//--------------------- .nv.info                  --------------------------
	.section	.nv.info,"",@"SHT_CUDA_INFO"
	.align	4


	//----- nvinfo : EIATTR_REGCOUNT
	.align		4
        /*0000*/ 	.byte	0x04, 0x2f
        /*0002*/ 	.short	(.L_1 - .L_0)
	.align		4
.L_0:
        /*0004*/ 	.word	index@(triton_poi_fused_max_pool2d_with_indices_19)
        /*0008*/ 	.word	0x00000014


	//----- nvinfo : EIATTR_MIN_STACK_SIZE
	.align		4
.L_1:
        /*000c*/ 	.byte	0x04, 0x12
        /*000e*/ 	.short	(.L_3 - .L_2)
	.align		4
.L_2:
        /*0010*/ 	.word	index@(triton_poi_fused_max_pool2d_with_indices_19)
        /*0014*/ 	.word	0x00000000


	//----- nvinfo : EIATTR_FRAME_SIZE
	.align		4
.L_3:
        /*0018*/ 	.byte	0x04, 0x11
        /*001a*/ 	.short	(.L_5 - .L_4)
	.align		4
.L_4:
        /*001c*/ 	.word	index@(triton_poi_fused_max_pool2d_with_indices_19)
        /*0020*/ 	.word	0x00000000


	//----- nvinfo : EIATTR_MIN_STACK_SIZE
	.align		4
.L_5:
        /*0024*/ 	.byte	0x04, 0x12
        /*0026*/ 	.short	(.L_7 - .L_6)
	.align		4
.L_6:
        /*0028*/ 	.word	index@(triton_poi_fused_max_pool2d_with_indices_19)
        /*002c*/ 	.word	0x00000000
.L_7:


//--------------------- .nv.info.triton_poi_fused_max_pool2d_with_indices_19 --------------------------
	.section	.nv.info.triton_poi_fused_max_pool2d_with_indices_19,"",@"SHT_CUDA_INFO"
	.sectionflags	@""
	.align	4


	//----- nvinfo : EIATTR_CUDA_API_VERSION
	.align		4
        /*0000*/ 	.byte	0x04, 0x37
        /*0002*/ 	.short	(.L_9 - .L_8)
.L_8:
        /*0004*/ 	.word	0x0000007c


	//----- nvinfo : EIATTR_KPARAM_INFO
	.align		4
.L_9:
        /*0008*/ 	.byte	0x04, 0x17
        /*000a*/ 	.short	(.L_11 - .L_10)
.L_10:
        /*000c*/ 	.word	0x00000000
        /*0010*/ 	.short	0x0003
        /*0012*/ 	.short	0x0018
        /*0014*/ 	.byte	0x00, 0xf0, 0x11, 0x00


	//----- nvinfo : EIATTR_KPARAM_INFO
	.align		4
.L_11:
        /*0018*/ 	.byte	0x04, 0x17
        /*001a*/ 	.short	(.L_13 - .L_12)
.L_12:
        /*001c*/ 	.word	0x00000000
        /*0020*/ 	.short	0x0002
        /*0022*/ 	.short	0x0010
        /*0024*/ 	.byte	0x00, 0xf4, 0x21, 0x00


	//----- nvinfo : EIATTR_KPARAM_INFO
	.align		4
.L_13:
        /*0028*/ 	.byte	0x04, 0x17
        /*002a*/ 	.short	(.L_15 - .L_14)
.L_14:
        /*002c*/ 	.word	0x00000000
        /*0030*/ 	.short	0x0001
        /*0032*/ 	.short	0x0008
        /*0034*/ 	.byte	0x00, 0xf4, 0x21, 0x00


	//----- nvinfo : EIATTR_KPARAM_INFO
	.align		4
.L_15:
        /*0038*/ 	.byte	0x04, 0x17
        /*003a*/ 	.short	(.L_17 - .L_16)
.L_16:
        /*003c*/ 	.word	0x00000000
        /*0040*/ 	.short	0x0000
        /*0042*/ 	.short	0x0000
        /*0044*/ 	.byte	0x00, 0xf4, 0x21, 0x00


	//----- nvinfo : EIATTR_SPARSE_MMA_MASK
	.align		4
.L_17:
        /*0048*/ 	.byte	0x03, 0x50
        /*004a*/ 	.short	0x0000


	//----- nvinfo : EIATTR_MAXREG_COUNT
	.align		4
        /*004c*/ 	.byte	0x03, 0x1b
        /*004e*/ 	.short	0x00ff


	//----- nvinfo : EIATTR_EXIT_INSTR_OFFSETS
	.align		4
        /*0050*/ 	.byte	0x04, 0x1c
        /*0052*/ 	.short	(.L_19 - .L_18)


	//   ....[0]....
.L_18:
        /*0054*/ 	.word	0x00000640


	//   ....[1]....
        /*0058*/ 	.word	0x00000660


	//----- nvinfo : EIATTR_REQNTID
	.align		4
.L_19:
        /*005c*/ 	.byte	0x04, 0x10
        /*005e*/ 	.short	(.L_21 - .L_20)
.L_20:
        /*0060*/ 	.word	0x00000100
        /*0064*/ 	.word	0x00000001
        /*0068*/ 	.word	0x00000001


	//----- nvinfo : EIATTR_CBANK_PARAM_SIZE
	.align		4
.L_21:
        /*006c*/ 	.byte	0x03, 0x19
        /*006e*/ 	.short	0x001c


	//----- nvinfo : EIATTR_PARAM_CBANK
	.align		4
        /*0070*/ 	.byte	0x04, 0x0a
        /*0072*/ 	.short	(.L_23 - .L_22)
	.align		4
.L_22:
        /*0074*/ 	.word	index@(.nv.constant0.triton_poi_fused_max_pool2d_with_indices_19)
        /*0078*/ 	.short	0x0210
        /*007a*/ 	.short	0x001c


	//----- nvinfo : EIATTR_SW_WAR
	.align		4
.L_23:
        /*007c*/ 	.byte	0x04, 0x36
        /*007e*/ 	.short	(.L_25 - .L_24)
.L_24:
        /*0080*/ 	.word	0x00000008
.L_25:


//--------------------- .nv.callgraph             --------------------------
	.section	.nv.callgraph,"",@"SHT_CUDA_CALLGRAPH"
	.align	4
	.sectionentsize	8
	.align		4
        /*0000*/ 	.word	0x00000000
	.align		4
        /*0004*/ 	.word	0xffffffff
	.align		4
        /*0008*/ 	.word	0x00000000
	.align		4
        /*000c*/ 	.word	0xfffffffe
	.align		4
        /*0010*/ 	.word	0x00000000
	.align		4
        /*0014*/ 	.word	0xfffffffd
	.align		4
        /*0018*/ 	.word	0x00000000
	.align		4
        /*001c*/ 	.word	0xfffffffc


//--------------------- .text.triton_poi_fused_max_pool2d_with_indices_19 --------------------------
	.section	.text.triton_poi_fused_max_pool2d_with_indices_19,"ax",@progbits
	.align	128
        .global         triton_poi_fused_max_pool2d_with_indices_19
        .type           triton_poi_fused_max_pool2d_with_indices_19,@function
        .size           triton_poi_fused_max_pool2d_with_indices_19,(.L_x_1 - triton_poi_fused_max_pool2d_with_indices_19)
        .other          triton_poi_fused_max_pool2d_with_indices_19,@"STO_CUDA_ENTRY STV_DEFAULT"
triton_poi_fused_max_pool2d_with_indices_19:
.text.triton_poi_fused_max_pool2d_with_indices_19:
[----:B------:R-:W0:Y:S02]  /*0000*/  LDC R1, c[0x0][0x28] ;  /* 0x00000a00ff017b82 */ /* 0x000e240000000800 */
[----:B------:R-:W1:Y:S01]  /*0010*/  S2R R0, SR_TID.X ;  /* 0x0000000000007919 */ /* 0x000e620000002100 */
[----:B------:R-:W-:Y:S01]  /*0020*/  ULDC.64 UR4, c[0x0][0x208] ;  /* 0x0000820000047ab9 */ /* 0x000fe20000000a00 */
[----:B------:R-:W-:Y:S01]  /*0030*/  ULDC.64 UR6, c[0x0][0x220] ;  /* 0x0000880000067ab9 */ /* 0x000fe20000000a00 */
[----:B------:R-:W2:Y:S01]  /*0040*/  S2R R5, SR_CTAID.X ;  /* 0x0000000000057919 */ /* 0x000ea20000002500 */
[----:B-1----:R-:W-:Y:S01]  /*0050*/  IMAD.SHL.U32 R0, R0, 0x2, RZ ;  /* 0x0000000200007824 */ /* 0x002fe200078e00ff */
[----:B--2---:R-:W-:-:S04]  /*0060*/  SHF.R.S32.HI R3, RZ, 0x16, R5 ;  /* 0x00000016ff037819 */ /* 0x004fc80000011405 */
[----:B------:R-:W-:Y:S02]  /*0070*/  LOP3.LUT R0, R0, 0x1fe, RZ, 0xc0, !PT ;  /* 0x000001fe00007812 */ /* 0x000fe400078ec0ff */
[----:B------:R-:W-:-:S03]  /*0080*/  SGXT R3, R3, 0x1 ;  /* 0x000000010303781a */ /* 0x000fc60000000200 */
[----:B------:R-:W-:-:S04]  /*0090*/  IMAD R0, R5, 0x200, R0 ;  /* 0x0000020005007824 */ /* 0x000fc800078e0200 */
[C---:B------:R-:W-:Y:S01]  /*00a0*/  IMAD.HI R4, R0.reuse, 0x38e38e39, RZ ;  /* 0x38e38e3900047827 */ /* 0x040fe200078e02ff */
[----:B------:R-:W-:Y:S02]  /*00b0*/  LEA.HI R3, R3, R0, RZ, 0x9 ;  /* 0x0000000003037211 */ /* 0x000fe400078f48ff */
[C---:B------:R-:W-:Y:S01]  /*00c0*/  ISETP.GE.AND P3, PT, R0.reuse, 0x28800, PT ;  /* 0x000288000000780c */ /* 0x040fe20003f66270 */
[----:B------:R-:W-:Y:S01]  /*00d0*/  IMAD.HI R2, R0, 0x1948b0fd, RZ ;  /* 0x1948b0fd00027827 */ /* 0x000fe200078e02ff */
[----:B------:R-:W-:Y:S02]  /*00e0*/  SHF.R.S32.HI R7, RZ, 0x9, R3 ;  /* 0x00000009ff077819 */ /* 0x000fe40000011403 */
[----:B------:R-:W-:-:S03]  /*00f0*/  SHF.R.U32.HI R5, RZ, 0x1f, R4 ;  /* 0x0000001fff057819 */ /* 0x000fc60000011604 */
[----:B------:R-:W-:Y:S01]  /*0100*/  IMAD.HI R9, R7, 0x38e38e39, RZ ;  /* 0x38e38e3907097827 */ /* 0x000fe200078e02ff */
[----:B------:R-:W-:Y:S02]  /*0110*/  LEA.HI.SX32 R6, R4, R5, 0x16 ;  /* 0x0000000504067211 */ /* 0x000fe400078fb2ff */
[----:B------:R-:W-:Y:S02]  /*0120*/  SHF.R.U32.HI R5, RZ, 0x1f, R2 ;  /* 0x0000001fff057819 */ /* 0x000fe40000011602 */
[----:B------:R-:W-:Y:S01]  /*0130*/  SHF.R.S32.HI R4, RZ, 0x1, R9 ;  /* 0x00000001ff047819 */ /* 0x000fe20000011409 */
[----:B------:R-:W-:-:S03]  /*0140*/  IMAD.HI R8, R6, 0x38e38e39, RZ ;  /* 0x38e38e3906087827 */ /* 0x000fc600078e02ff */
[----:B------:R-:W-:Y:S02]  /*0150*/  LEA.HI R10, R9, R4, RZ, 0x1 ;  /* 0x00000004090a7211 */ /* 0x000fe400078f08ff */
[----:B------:R-:W-:Y:S02]  /*0160*/  LEA.HI.SX32 R4, R2, R5, 0x14 ;  /* 0x0000000502047211 */ /* 0x000fe400078fa2ff */
[----:B------:R-:W-:Y:S01]  /*0170*/  SHF.R.S32.HI R9, RZ, 0x1, R8 ;  /* 0x00000001ff097819 */ /* 0x000fe20000011408 */
[----:B------:R-:W-:Y:S01]  /*0180*/  IMAD R14, R10, -0x9, R7 ;  /* 0xfffffff70a0e7824 */ /* 0x000fe200078e0207 */
[----:B------:R-:W-:Y:S02]  /*0190*/  LOP3.LUT R5, R3, 0xfffffe00, RZ, 0xc0, !PT ;  /* 0xfffffe0003057812 */ /* 0x000fe400078ec0ff */
[----:B------:R-:W1:Y:S01]  /*01a0*/  LDC.64 R2, c[0x0][0x210] ;  /* 0x00008400ff027b82 */ /* 0x000e620000000a00 */
[----:B------:R-:W-:Y:S02]  /*01b0*/  LEA.HI R9, R8, R9, RZ, 0x1 ;  /* 0x0000000908097211 */ /* 0x000fe400078f08ff */
[----:B------:R-:W-:Y:S01]  /*01c0*/  IMAD.IADD R5, R0, 0x1, -R5 ;  /* 0x0000000100057824 */ /* 0x000fe200078e0a05 */
[----:B------:R-:W-:-:S02]  /*01d0*/  ISETP.GT.AND P1, PT, R14, -0x1, PT ;  /* 0xffffffff0e00780c */ /* 0x000fc40003f24270 */
[----:B------:R-:W-:Y:S01]  /*01e0*/  LEA R7, R14, 0x1, 0x1 ;  /* 0x000000010e077811 */ /* 0x000fe200078e08ff */
[----:B------:R-:W-:Y:S02]  /*01f0*/  IMAD R9, R9, -0x9, R6 ;  /* 0xfffffff709097824 */ /* 0x000fe400078e0206 */
[----:B------:R-:W-:Y:S01]  /*0200*/  IMAD R4, R4, 0x24200, R5 ;  /* 0x0002420004047824 */ /* 0x000fe200078e0205 */
[----:B------:R-:W-:Y:S02]  /*0210*/  ISETP.LT.AND P1, PT, R7, 0x11, P1 ;  /* 0x000000110700780c */ /* 0x000fe40000f21270 */
[C---:B------:R-:W-:Y:S01]  /*0220*/  LOP3.LUT R5, R9.reuse, R14, RZ, 0xfc, !PT ;  /* 0x0000000e09057212 */ /* 0x040fe200078efcff */
[----:B------:R-:W-:Y:S01]  /*0230*/  IMAD R4, R14, 0x400, R4 ;  /* 0x000004000e047824 */ /* 0x000fe200078e0204 */
[----:B------:R-:W-:Y:S02]  /*0240*/  ISETP.GT.AND P0, PT, R9, -0x1, P1 ;  /* 0xffffffff0900780c */ /* 0x000fe40000f04270 */
[----:B------:R-:W-:Y:S01]  /*0250*/  ISETP.GT.AND P4, PT, R5, -0x1, !P3 ;  /* 0xffffffff0500780c */ /* 0x000fe20005f84270 */
[----:B------:R-:W-:Y:S01]  /*0260*/  IMAD R17, R9, 0x4400, R4 ;  /* 0x0000440009117824 */ /* 0x000fe200078e0204 */
[----:B------:R-:W-:-:S02]  /*0270*/  ISETP.LT.AND P0, PT, R0, 0x28800, P0 ;  /* 0x000288000000780c */ /* 0x000fc40000701270 */
[----:B------:R-:W-:Y:S02]  /*0280*/  CS2R R4, SRZ ;  /* 0x0000000000047805 */ /* 0x000fe4000001ff00 */
[----:B------:R-:W-:Y:S01]  /*0290*/  ISETP.GT.AND P2, PT, R9, -0x1, PT ;  /* 0xffffffff0900780c */ /* 0x000fe20003f44270 */
[----:B------:R-:W-:Y:S01]  /*02a0*/  VIADD R13, R17, 0x200 ;  /* 0x00000200110d7836 */ /* 0x000fe20000000000 */
[----:B------:R-:W-:Y:S01]  /*02b0*/  LEA R6, R9, 0x1, 0x1 ;  /* 0x0000000109067811 */ /* 0x000fe200078e08ff */
[----:B-1----:R-:W-:-:S03]  /*02c0*/  IMAD.WIDE R10, R17, 0x4, R2 ;  /* 0x00000004110a7825 */ /* 0x002fc600078e0202 */
[----:B------:R-:W-:Y:S02]  /*02d0*/  ISETP.LT.AND P5, PT, R6, 0x11, P2 ;  /* 0x000000110600780c */ /* 0x000fe400017a1270 */
[----:B------:R-:W-:Y:S01]  /*02e0*/  CS2R R6, SRZ ;  /* 0x0000000000067805 */ /* 0x000fe2000001ff00 */
[----:B------:R-:W-:Y:S01]  /*02f0*/  IMAD.WIDE R12, R13, 0x4, R2 ;  /* 0x000000040d0c7825 */ /* 0x000fe200078e0202 */
[----:B------:R-:W-:-:S04]  /*0300*/  ISETP.GT.AND P2, PT, R14, -0x1, P5 ;  /* 0xffffffff0e00780c */ /* 0x000fc80002f44270 */
[----:B------:R-:W2:Y:S01]  /*0310*/  @P4 LDG.E.64 R6, desc[UR4][R10.64] ;  /* 0x000000040a064981 */ /* 0x000ea2000c1e1b00 */
[----:B------:R-:W-:-:S03]  /*0320*/  ISETP.LT.AND P2, PT, R0, 0x28800, P2 ;  /* 0x000288000000780c */ /* 0x000fc60001741270 */
[----:B------:R1:W3:Y:S01]  /*0330*/  @P0 LDG.E.64 R4, desc[UR4][R12.64] ;  /* 0x000000040c040981 */ /* 0x0002e2000c1e1b00 */
[C---:B------:R-:W-:Y:S01]  /*0340*/  VIADD R15, R17.reuse, 0x2200 ;  /* 0x00002200110f7836 */ /* 0x040fe20000000000 */
[----:B------:R-:W-:Y:S02]  /*0350*/  CS2R R8, SRZ ;  /* 0x0000000000087805 */ /* 0x000fe4000001ff00 */
[----:B------:R-:W-:Y:S01]  /*0360*/  PLOP3.LUT P1, PT, P5, P1, PT, 0x80, 0x0 ;  /* 0x000000000000781c */ /* 0x000fe20002f23070 */
[----:B------:R-:W-:Y:S02]  /*0370*/  VIADD R17, R17, 0x2400 ;  /* 0x0000240011117836 */ /* 0x000fe40000000000 */
[----:B------:R-:W-:Y:S01]  /*0380*/  IMAD.WIDE R14, R15, 0x4, R2 ;  /* 0x000000040f0e7825 */ /* 0x000fe200078e0202 */
[----:B------:R-:W-:-:S04]  /*0390*/  ISETP.LT.AND P1, PT, R0, 0x28800, P1 ;  /* 0x000288000000780c */ /* 0x000fc80000f21270 */
[----:B------:R-:W4:Y:S01]  /*03a0*/  @P2 LDG.E.64 R8, desc[UR4][R14.64] ;  /* 0x000000040e082981 */ /* 0x000f22000c1e1b00 */
[----:B-1----:R-:W-:Y:S01]  /*03b0*/  CS2R R12, SRZ ;  /* 0x00000000000c7805 */ /* 0x002fe2000001ff00 */
[----:B------:R-:W-:-:S07]  /*03c0*/  IMAD.WIDE R2, R17, 0x4, R2 ;  /* 0x0000000411027825 */ /* 0x000fce00078e0202 */
[----:B------:R-:W5:Y:S01]  /*03d0*/  @P1 LDG.E.64 R12, desc[UR4][R2.64] ;  /* 0x00000004020c1981 */ /* 0x000f62000c1e1b00 */
[----:B--2---:R-:W-:Y:S02]  /*03e0*/  SEL R11, R6, 0xff800000, P4 ;  /* 0xff800000060b7807 */ /* 0x004fe40002000000 */
[----:B---3--:R-:W-:Y:S02]  /*03f0*/  SEL R6, R4, 0xff800000, P0 ;  /* 0xff80000004067807 */ /* 0x008fe40000000000 */
[----:B------:R-:W-:Y:S02]  /*0400*/  SEL R4, R7, 0xff800000, P4 ;  /* 0xff80000007047807 */ /* 0x000fe40002000000 */
[C---:B------:R-:W-:Y:S02]  /*0410*/  FSETP.GT.AND P5, PT, R6.reuse, R11, PT ;  /* 0x0000000b0600720b */ /* 0x040fe40003fa4000 */
[----:B------:R-:W-:Y:S02]  /*0420*/  SEL R5, R5, 0xff800000, P0 ;  /* 0xff80000005057807 */ /* 0x000fe40000000000 */
[----:B------:R-:W-:-:S02]  /*0430*/  FSETP.NAN.AND P0, PT, R6, R6, PT ;  /* 0x000000060600720b */ /* 0x000fc40003f08000 */
[----:B------:R-:W-:Y:S02]  /*0440*/  FSETP.GT.AND P4, PT, R5, R4, PT ;  /* 0x000000040500720b */ /* 0x000fe40003f84000 */
[----:B----4-:R-:W-:Y:S02]  /*0450*/  SEL R10, R9, 0xff800000, P2 ;  /* 0xff800000090a7807 */ /* 0x010fe40001000000 */
[----:B------:R-:W-:Y:S02]  /*0460*/  FSETP.NAN.AND P6, PT, R5, R5, PT ;  /* 0x000000050500720b */ /* 0x000fe40003fc8000 */
[----:B------:R-:W-:Y:S02]  /*0470*/  SEL R7, R8, 0xff800000, P2 ;  /* 0xff80000008077807 */ /* 0x000fe40001000000 */
[----:B------:R-:W-:Y:S02]  /*0480*/  @!P5 SEL R6, R6, R11, P0 ;  /* 0x0000000b0606d207 */ /* 0x000fe40000000000 */
[----:B------:R-:W-:-:S02]  /*0490*/  FSETP.NAN.AND P0, PT, R10, R10, PT ;  /* 0x0000000a0a00720b */ /* 0x000fc40003f08000 */
[----:B-----5:R-:W-:Y:S02]  /*04a0*/  SEL R3, R13, 0xff800000, P1 ;  /* 0xff8000000d037807 */ /* 0x020fe40000800000 */
[----:B------:R-:W-:Y:S02]  /*04b0*/  @!P4 SEL R5, R5, R4, P6 ;  /* 0x000000040505c207 */ /* 0x000fe40003000000 */
[----:B------:R-:W-:Y:S02]  /*04c0*/  FSETP.NAN.AND P6, PT, R3, R3, PT ;  /* 0x000000030300720b */ /* 0x000fe40003fc8000 */
[----:B------:R-:W-:Y:S02]  /*04d0*/  FSETP.GEU.AND P2, PT, R5, R10, PT ;  /* 0x0000000a0500720b */ /* 0x000fe40003f4e000 */
[----:B------:R-:W-:Y:S02]  /*04e0*/  SEL R2, R12, 0xff800000, P1 ;  /* 0xff8000000c027807 */ /* 0x000fe40000800000 */
[----:B------:R-:W-:-:S02]  /*04f0*/  FSETP.NAN.AND P1, PT, R7, R7, PT ;  /* 0x000000070700720b */ /* 0x000fc40003f28000 */
[----:B------:R-:W-:Y:S02]  /*0500*/  @!P0 SEL R10, R10, R5, !P2 ;  /* 0x000000050a0a8207 */ /* 0x000fe40005000000 */
[----:B------:R-:W1:Y:S01]  /*0510*/  LDC.64 R4, c[0x0][0x218] ;  /* 0x00008600ff047b82 */ /* 0x000e620000000a00 */
[----:B------:R-:W-:Y:S02]  /*0520*/  SEL R8, RZ, 0x1, !P4 ;  /* 0x00000001ff087807 */ /* 0x000fe40006000000 */
[----:B------:R-:W-:Y:S02]  /*0530*/  FSETP.GEU.AND P0, PT, R10, R3, PT ;  /* 0x000000030a00720b */ /* 0x000fe40003f0e000 */
[----:B------:R-:W-:Y:S02]  /*0540*/  FSETP.NAN.AND P4, PT, R2, R2, PT ;  /* 0x000000020200720b */ /* 0x000fe40003f88000 */
[----:B------:R-:W-:Y:S02]  /*0550*/  @!P6 SEL R3, R3, R10, !P0 ;  /* 0x0000000a0303e207 */ /* 0x000fe40004000000 */
[----:B------:R-:W-:-:S02]  /*0560*/  FSETP.GEU.AND P6, PT, R6, R7, PT ;  /* 0x000000070600720b */ /* 0x000fc40003fce000 */
[----:B------:R-:W-:Y:S02]  /*0570*/  SEL R8, R8, 0x2, P2 ;  /* 0x0000000208087807 */ /* 0x000fe40001000000 */
[----:B------:R-:W-:Y:S02]  /*0580*/  @!P1 SEL R7, R7, R6, !P6 ;  /* 0x0000000607079207 */ /* 0x000fe40007000000 */
[----:B------:R-:W-:Y:S02]  /*0590*/  SEL R6, RZ, 0x1, !P5 ;  /* 0x00000001ff067807 */ /* 0x000fe40006800000 */
[----:B------:R-:W-:Y:S02]  /*05a0*/  FSETP.GEU.AND P1, PT, R7, R2, PT ;  /* 0x000000020700720b */ /* 0x000fe40003f2e000 */
[----:B------:R-:W-:Y:S02]  /*05b0*/  SEL R9, R6, 0x2, P6 ;  /* 0x0000000206097807 */ /* 0x000fe40003000000 */
[----:B------:R-:W-:-:S02]  /*05c0*/  @!P4 SEL R2, R2, R7, !P1 ;  /* 0x000000070202c207 */ /* 0x000fc40004800000 */
[----:B------:R-:W-:Y:S01]  /*05d0*/  IADD3 R6, P2, R0, UR6, RZ ;  /* 0x0000000600067c10 */ /* 0x000fe2000ff5e0ff */
[----:B-1----:R-:W-:Y:S01]  /*05e0*/  IMAD.WIDE R4, R0, 0x4, R4 ;  /* 0x0000000400047825 */ /* 0x002fe200078e0204 */
[----:B------:R-:W-:Y:S02]  /*05f0*/  SEL R8, R8, 0x3, P0 ;  /* 0x0000000308087807 */ /* 0x000fe40000000000 */
[----:B------:R-:W-:Y:S02]  /*0600*/  SEL R9, R9, 0x3, P1 ;  /* 0x0000000309097807 */ /* 0x000fe40000800000 */
[----:B------:R-:W-:Y:S01]  /*0610*/  LEA.HI.X.SX32 R7, R0, UR7, 0x1, P2 ;  /* 0x0000000700077c11 */ /* 0x000fe200090f0eff */
[----:B------:R1:W-:Y:S02]  /*0620*/  @!P3 STG.E.64 desc[UR4][R4.64], R2 ;  /* 0x000000020400b986 */ /* 0x0003e4000c101b04 */
[----:B------:R-:W-:Y:S01]  /*0630*/  IMAD R9, R8, 0x100, R9 ;  /* 0x0000010008097824 */ /* 0x000fe200078e0209 */
[----:B------:R-:W-:Y:S06]  /*0640*/  @P3 EXIT ;  /* 0x000000000000394d */ /* 0x000fec0003800000 */
[----:B------:R-:W-:Y:S01]  /*0650*/  STG.E.U16 desc[UR4][R6.64], R9 ;  /* 0x0000000906007986 */ /* 0x000fe2000c101504 */
[----:B------:R-:W-:Y:S05]  /*0660*/  EXIT ;  /* 0x000000000000794d */ /* 0x000fea0003800000 */
.L_x_0:
[----:B------:R-:W-:-:S00]  /*0670*/  BRA `(.L_x_0) ;  /* 0xfffffffc00fc7947 */ /* 0x000fc0000383ffff */
[----:B------:R-:W-:-:S00]  /*0680*/  NOP ;  /* 0x0000000000007918 */ /* 0x000fc00000000000 */
[----:B------:R-:W-:-:S00]  /*0690*/  NOP ;  /* 0x0000000000007918 */ /* 0x000fc00000000000 */
[----:B------:R-:W-:-:S00]  /*06a0*/  NOP ;  /* 0x0000000000007918 */ /* 0x000fc00000000000 */
[----:B------:R-:W-:-:S00]  /*06b0*/  NOP ;  /* 0x0000000000007918 */ /* 0x000fc00000000000 */
[----:B------:R-:W-:-:S00]  /*06c0*/  NOP ;  /* 0x0000000000007918 */ /* 0x000fc00000000000 */
[----:B------:R-:W-:-:S00]  /*06d0*/  NOP ;  /* 0x0000000000007918 */ /* 0x000fc00000000000 */
[----:B------:R-:W-:-:S00]  /*06e0*/  NOP ;  /* 0x0000000000007918 */ /* 0x000fc00000000000 */
[----:B------:R-:W-:-:S00]  /*06f0*/  NOP ;  /* 0x0000000000007918 */ /* 0x000fc00000000000 */
.L_x_1:


//--------------------- .nv.constant0.triton_poi_fused_max_pool2d_with_indices_19 --------------------------
	.section	.nv.constant0.triton_poi_fused_max_pool2d_with_indices_19,"a",@progbits
	.sectionflags	@""
	.align	4
.nv.constant0.triton_poi_fused_max_pool2d_with_indices_19:
	.zero		556
